	.headerflags	@"EF_CUDA_TEXMODE_UNIFIED EF_CUDA_64BIT_ADDRESS EF_CUDA_ACCELERATORS EF_CUDA_SM90 EF_CUDA_VIRTUAL_SM(EF_CUDA_SM90)"
	.elftype	@"ET_EXEC"


//--------------------- .nv.info                  --------------------------
	.section	.nv.info,"",@"SHT_CUDA_INFO"
	.align	4


	//----- nvinfo : EIATTR_REGCOUNT
	.align		4
        /*0000*/ 	.byte	0x04, 0x2f
        /*0002*/ 	.short	(.L_3 - .L_2)
	.align		4
.L_2:
        /*0004*/ 	.word	index@(triton_poi_fused__native_batch_norm_legit_no_training_relu_7)
        /*0008*/ 	.word	0x00000028


	//----- nvinfo : EIATTR_MIN_STACK_SIZE
	.align		4
.L_3:
        /*000c*/ 	.byte	0x04, 0x12
        /*000e*/ 	.short	(.L_5 - .L_4)
	.align		4
.L_4:
        /*0010*/ 	.word	index@(triton_poi_fused__native_batch_norm_legit_no_training_relu_7)
        /*0014*/ 	.word	0x00000000


	//----- nvinfo : EIATTR_FRAME_SIZE
	.align		4
.L_5:
        /*0018*/ 	.byte	0x04, 0x11
        /*001a*/ 	.short	(.L_7 - .L_6)
	.align		4
.L_6:
        /*001c*/ 	.word	index@(triton_poi_fused__native_batch_norm_legit_no_training_relu_7)
        /*0020*/ 	.word	0x00000000


	//----- nvinfo : EIATTR_MIN_STACK_SIZE
	.align		4
.L_7:
        /*0024*/ 	.byte	0x04, 0x12
        /*0026*/ 	.short	(.L_9 - .L_8)
	.align		4
.L_8:
        /*0028*/ 	.word	index@(triton_poi_fused__native_batch_norm_legit_no_training_relu_7)
        /*002c*/ 	.word	0x00000000
.L_9:


//--------------------- .nv.info.triton_poi_fused__native_batch_norm_legit_no_training_relu_7 --------------------------
	.section	.nv.info.triton_poi_fused__native_batch_norm_legit_no_training_relu_7,"",@"SHT_CUDA_INFO"
	.sectionflags	@""
	.align	4


	//----- nvinfo : EIATTR_CUDA_API_VERSION
	.align		4
        /*0000*/ 	.byte	0x04, 0x37
        /*0002*/ 	.short	(.L_11 - .L_10)
.L_10:
        /*0004*/ 	.word	0x0000007c


	//----- nvinfo : EIATTR_KPARAM_INFO
	.align		4
.L_11:
        /*0008*/ 	.byte	0x04, 0x17
        /*000a*/ 	.short	(.L_13 - .L_12)
.L_12:
        /*000c*/ 	.word	0x00000000
        /*0010*/ 	.short	0x0007
        /*0012*/ 	.short	0x0034
        /*0014*/ 	.byte	0x00, 0xf0, 0x11, 0x00


	//----- nvinfo : EIATTR_KPARAM_INFO
	.align		4
.L_13:
        /*0018*/ 	.byte	0x04, 0x17
        /*001a*/ 	.short	(.L_15 - .L_14)
.L_14:
        /*001c*/ 	.word	0x00000000
        /*0020*/ 	.short	0x0006
        /*0022*/ 	.short	0x0030
        /*0024*/ 	.byte	0x00, 0xf0, 0x11, 0x00


	//----- nvinfo : EIATTR_KPARAM_INFO
	.align		4
.L_15:
        /*0028*/ 	.byte	0x04, 0x17
        /*002a*/ 	.short	(.L_17 - .L_16)
.L_16:
        /*002c*/ 	.word	0x00000000
        /*0030*/ 	.short	0x0005
        /*0032*/ 	.short	0x0028
        /*0034*/ 	.byte	0x00, 0xf4, 0x21, 0x00


	//----- nvinfo : EIATTR_KPARAM_INFO
	.align		4
.L_17:
        /*0038*/ 	.byte	0x04, 0x17
        /*003a*/ 	.short	(.L_19 - .L_18)
.L_18:
        /*003c*/ 	.word	0x00000000
        /*0040*/ 	.short	0x0004
        /*0042*/ 	.short	0x0020
        /*0044*/ 	.byte	0x00, 0xf4, 0x21, 0x00


	//----- nvinfo : EIATTR_KPARAM_INFO
	.align		4
.L_19:
        /*0048*/ 	.byte	0x04, 0x17
        /*004a*/ 	.short	(.L_21 - .L_20)
.L_20:
        /*004c*/ 	.word	0x00000000
        /*0050*/ 	.short	0x0003
        /*0052*/ 	.short	0x0018
        /*0054*/ 	.byte	0x00, 0xf4, 0x21, 0x00


	//----- nvinfo : EIATTR_KPARAM_INFO
	.align		4
.L_21:
        /*0058*/ 	.byte	0x04, 0x17
        /*005a*/ 	.short	(.L_23 - .L_22)
.L_22:
        /*005c*/ 	.word	0x00000000
        /*0060*/ 	.short	0x0002
        /*0062*/ 	.short	0x0010
        /*0064*/ 	.byte	0x00, 0xf4, 0x21, 0x00


	//----- nvinfo : EIATTR_KPARAM_INFO
	.align		4
.L_23:
        /*0068*/ 	.byte	0x04, 0x17
        /*006a*/ 	.short	(.L_25 - .L_24)
.L_24:
        /*006c*/ 	.word	0x00000000
        /*0070*/ 	.short	0x0001
        /*0072*/ 	.short	0x0008
        /*0074*/ 	.byte	0x00, 0xf4, 0x21, 0x00


	//----- nvinfo : EIATTR_KPARAM_INFO
	.align		4
.L_25:
        /*0078*/ 	.byte	0x04, 0x17
        /*007a*/ 	.short	(.L_27 - .L_26)
.L_26:
        /*007c*/ 	.word	0x00000000
        /*0080*/ 	.short	0x0000
        /*0082*/ 	.short	0x0000
        /*0084*/ 	.byte	0x00, 0xf4, 0x21, 0x00


	//----- nvinfo : EIATTR_SPARSE_MMA_MASK
	.align		4
.L_27:
        /*0088*/ 	.byte	0x03, 0x50
        /*008a*/ 	.short	0x0000


	//----- nvinfo : EIATTR_MAXREG_COUNT
	.align		4
        /*008c*/ 	.byte	0x03, 0x1b
        /*008e*/ 	.short	0x00ff


	//----- nvinfo : EIATTR_EXIT_INSTR_OFFSETS
	.align		4
        /*0090*/ 	.byte	0x04, 0x1c
        /*0092*/ 	.short	(.L_29 - .L_28)


	//   ....[0]....
.L_28:
        /*0094*/ 	.word	0x00001ca0


	//   ....[1]....
        /*0098*/ 	.word	0x00001d40


	//----- nvinfo : EIATTR_REQNTID
	.align		4
.L_29:
        /*009c*/ 	.byte	0x04, 0x10
        /*009e*/ 	.short	(.L_31 - .L_30)
.L_30:
        /*00a0*/ 	.word	0x00000100
        /*00a4*/ 	.word	0x00000001
        /*00a8*/ 	.word	0x00000001


	//----- nvinfo : EIATTR_CBANK_PARAM_SIZE
	.align		4
.L_31:
        /*00ac*/ 	.byte	0x03, 0x19
        /*00ae*/ 	.short	0x0038


	//----- nvinfo : EIATTR_PARAM_CBANK
	.align		4
        /*00b0*/ 	.byte	0x04, 0x0a
        /*00b2*/ 	.short	(.L_33 - .L_32)
	.align		4
.L_32:
        /*00b4*/ 	.word	index@(.nv.constant0.triton_poi_fused__native_batch_norm_legit_no_training_relu_7)
        /*00b8*/ 	.short	0x0210
        /*00ba*/ 	.short	0x0038


	//----- nvinfo : EIATTR_SW_WAR
	.align		4
.L_33:
        /*00bc*/ 	.byte	0x04, 0x36
        /*00be*/ 	.short	(.L_35 - .L_34)
.L_34:
        /*00c0*/ 	.word	0x00000008
.L_35:


//--------------------- .nv.callgraph             --------------------------
	.section	.nv.callgraph,"",@"SHT_CUDA_CALLGRAPH"
	.align	4
	.sectionentsize	8
	.align		4
        /*0000*/ 	.word	0x00000000
	.align		4
        /*0004*/ 	.word	0xffffffff
	.align		4
        /*0008*/ 	.word	0x00000000
	.align		4
        /*000c*/ 	.word	0xfffffffe
	.align		4
        /*0010*/ 	.word	0x00000000
	.align		4
        /*0014*/ 	.word	0xfffffffd
	.align		4
        /*0018*/ 	.word	0x00000000
	.align		4
        /*001c*/ 	.word	0xfffffffc


//--------------------- .nv.constant4             --------------------------
	.section	.nv.constant4,"a",@progbits
	.align	8
	.align		8
.nv.constant4:
        /*0000*/ 	.dword	_$_str
	.align		8
        /*0008*/ 	.dword	_$_str_$_2


//--------------------- .text.triton_poi_fused__native_batch_norm_legit_no_training_relu_7 --------------------------
	.section	.text.triton_poi_fused__native_batch_norm_legit_no_training_relu_7,"ax",@progbits
	.sectionflags	@"SHF_BARRIERS=1"
	.align	128
        .global         triton_poi_fused__native_batch_norm_legit_no_training_relu_7
        .type           triton_poi_fused__native_batch_norm_legit_no_training_relu_7,@function
        .size           triton_poi_fused__native_batch_norm_legit_no_training_relu_7,(.L_x_1 - triton_poi_fused__native_batch_norm_legit_no_training_relu_7)
        .other          triton_poi_fused__native_batch_norm_legit_no_training_relu_7,@"STO_CUDA_ENTRY STV_DEFAULT"
triton_poi_fused__native_batch_norm_legit_no_training_relu_7:
.text.triton_poi_fused__native_batch_norm_legit_no_training_relu_7:
[----:B------:R-:W0:Y:S01]  /*0000*/  LDC R1, c[0x0][0x28] ;  /* 0x00000a00ff017b82 */ /* 0x000e220000000800 */
[----:B------:R-:W1:Y:S01]  /*0010*/  S2R R21, SR_TID.X ;  /* 0x0000000000157919 */ /* 0x000e620000002100 */
[----:B------:R-:W-:Y:S02]  /*0020*/  CS2R R8, SRZ ;  /* 0x0000000000087805 */ /* 0x000fe4000001ff00 */
[----:B------:R-:W-:Y:S01]  /*0030*/  CS2R R10, SRZ ;  /* 0x00000000000a7805 */ /* 0x000fe2000001ff00 */
[----:B------:R-:W-:Y:S01]  /*0040*/  ULDC.64 UR6, c[0x0][0x208] ;  /* 0x0000820000067ab9 */ /* 0x000fe20000000a00 */
[----:B------:R-:W2:Y:S01]  /*0050*/  S2R R24, SR_CTAID.Y ;  /* 0x0000000000187919 */ /* 0x000ea20000002600 */
[----:B------:R-:W-:Y:S02]  /*0060*/  CS2R R12, SRZ ;  /* 0x00000000000c7805 */ /* 0x000fe4000001ff00 */
[----:B------:R-:W-:Y:S01]  /*0070*/  CS2R R14, SRZ ;  /* 0x00000000000e7805 */ /* 0x000fe2000001ff00 */
[----:B------:R-:W3:Y:S01]  /*0080*/  S2R R22, SR_CTAID.X ;  /* 0x0000000000167919 */ /* 0x000ee20000002500 */
[----:B-1----:R-:W-:Y:S01]  /*0090*/  IMAD.SHL.U32 R0, R21, 0x4, RZ ;  /* 0x0000000415007824 */ /* 0x002fe200078e00ff */
[----:B------:R-:W-:-:S04]  /*00a0*/  SHF.R.U32.HI R5, RZ, 0x6, R21 ;  /* 0x00000006ff057819 */ /* 0x000fc80000011615 */
[----:B------:R-:W-:Y:S02]  /*00b0*/  LOP3.LUT R3, R0, 0xfc, RZ, 0xc0, !PT ;  /* 0x000000fc00037812 */ /* 0x000fe400078ec0ff */
[----:B------:R-:W-:Y:S01]  /*00c0*/  SGXT.U32 R5, R5, 0x2 ;  /* 0x000000020505781a */ /* 0x000fe20000000000 */
[----:B---3--:R-:W-:Y:S01]  /*00d0*/  IMAD.SHL.U32 R22, R22, 0x10, RZ ;  /* 0x0000001016167824 */ /* 0x008fe200078e00ff */
[----:B--2---:R-:W-:Y:S02]  /*00e0*/  PRMT R0, R3, 0x6540, R24 ;  /* 0x0000654003007816 */ /* 0x004fe40000000018 */
[----:B------:R-:W1:Y:S02]  /*00f0*/  LDC.64 R2, c[0x0][0x210] ;  /* 0x00008400ff027b82 */ /* 0x000e640000000a00 */
[C---:B------:R-:W-:Y:S01]  /*0100*/  ISETP.GE.AND P0, PT, R0.reuse, 0x600, PT ;  /* 0x000006000000780c */ /* 0x040fe20003f06270 */
[----:B------:R-:W-:Y:S01]  /*0110*/  IMAD.HI R4, R0, 0x2aaaaaab, RZ ;  /* 0x2aaaaaab00047827 */ /* 0x000fe200078e02ff */
[----:B------:R-:W-:-:S04]  /*0120*/  LOP3.LUT R19, R22, R5, RZ, 0xfc, !PT ;  /* 0x0000000516137212 */ /* 0x000fc800078efcff */
[----:B------:R-:W-:Y:S02]  /*0130*/  SHF.R.U32.HI R7, RZ, 0x1f, R4 ;  /* 0x0000001fff077819 */ /* 0x000fe40000011604 */
[C---:B------:R-:W-:Y:S02]  /*0140*/  ISETP.LT.AND P1, PT, R19.reuse, 0x3c1, !P0 ;  /* 0x000003c11300780c */ /* 0x040fe40004721270 */
[----:B------:R-:W-:Y:S02]  /*0150*/  LEA.HI.SX32 R7, R4, R7, 0x1a ;  /* 0x0000000704077211 */ /* 0x000fe400078fd2ff */
[----:B------:R-:W-:-:S03]  /*0160*/  LOP3.LUT R4, R19, 0x4, RZ, 0xfc, !PT ;  /* 0x0000000413047812 */ /* 0x000fc600078efcff */
[----:B------:R-:W-:Y:S01]  /*0170*/  IMAD R0, R7, -0x180, R0 ;  /* 0xfffffe8007007824 */ /* 0x000fe200078e0200 */
[----:B------:R-:W-:-:S03]  /*0180*/  ISETP.LT.AND P2, PT, R4, 0x3c1, !P0 ;  /* 0x000003c10400780c */ /* 0x000fc60004741270 */
[----:B------:R-:W-:-:S04]  /*0190*/  IMAD R0, R7, 0x5a180, R0 ;  /* 0x0005a18007007824 */ /* 0x000fc800078e0200 */
[C---:B------:R-:W-:Y:S01]  /*01a0*/  IMAD R23, R19.reuse, 0x180, R0 ;  /* 0x0000018013177824 */ /* 0x040fe200078e0200 */
[----:B------:R-:W-:-:S03]  /*01b0*/  LOP3.LUT R0, R19, 0x8, RZ, 0xfc, !PT ;  /* 0x0000000813007812 */ /* 0x000fc600078efcff */
[----:B-1----:R-:W-:Y:S01]  /*01c0*/  IMAD.WIDE R4, R23, 0x4, R2 ;  /* 0x0000000417047825 */ /* 0x002fe200078e0202 */
[----:B------:R-:W-:-:S03]  /*01d0*/  ISETP.LT.AND P3, PT, R0, 0x3c1, !P0 ;  /* 0x000003c10000780c */ /* 0x000fc60004761270 */
[----:B------:R-:W-:Y:S01]  /*01e0*/  VIADD R7, R23, 0x600 ;  /* 0x0000060017077836 */ /* 0x000fe20000000000 */
[----:B------:R1:W2:Y:S03]  /*01f0*/  @P1 LDG.E.EL.128 R8, desc[UR6][R4.64] ;  /* 0x0000000604081981 */ /* 0x0002a6000c2e1d00 */
[----:B------:R-:W-:-:S05]  /*0200*/  IMAD.WIDE R6, R7, 0x4, R2 ;  /* 0x0000000407067825 */ /* 0x000fca00078e0202 */
[----:B------:R3:W4:Y:S01]  /*0210*/  @P2 LDG.E.EL.128 R12, desc[UR6][R6.64] ;  /* 0x00000006060c2981 */ /* 0x000722000c2e1d00 */
[----:B------:R-:W-:Y:S01]  /*0220*/  VIADD R27, R23, 0xc00 ;  /* 0x00000c00171b7836 */ /* 0x000fe20000000000 */
[----:B------:R-:W-:Y:S02]  /*0230*/  LOP3.LUT R0, R19, 0xc, RZ, 0xfc, !PT ;  /* 0x0000000c13007812 */ /* 0x000fe400078efcff */
[----:B------:R-:W-:Y:S02]  /*0240*/  CS2R R16, SRZ ;  /* 0x0000000000107805 */ /* 0x000fe4000001ff00 */
[----:B------:R-:W-:Y:S01]  /*0250*/  CS2R R18, SRZ ;  /* 0x0000000000127805 */ /* 0x000fe2000001ff00 */
[----:B------:R-:W-:-:S05]  /*0260*/  IMAD.WIDE R26, R27, 0x4, R2 ;  /* 0x000000041b1a7825 */ /* 0x000fca00078e0202 */
[----:B------:R5:W4:Y:S01]  /*0270*/  @P3 LDG.E.EL.128 R16, desc[UR6][R26.64] ;  /* 0x000000061a103981 */ /* 0x000b22000c2e1d00 */
[----:B------:R-:W-:Y:S01]  /*0280*/  ISETP.LT.AND P0, PT, R0, 0x3c1, !P0 ;  /* 0x000003c10000780c */ /* 0x000fe20004701270 */
[----:B------:R-:W-:Y:S01]  /*0290*/  VIADD R23, R23, 0x1200 ;  /* 0x0000120017177836 */ /* 0x000fe20000000000 */
[----:B-1----:R-:W-:Y:S02]  /*02a0*/  CS2R R4, SRZ ;  /* 0x0000000000047805 */ /* 0x002fe4000001ff00 */
[----:B---3--:R-:W-:Y:S01]  /*02b0*/  CS2R R6, SRZ ;  /* 0x0000000000067805 */ /* 0x008fe2000001ff00 */
[----:B------:R-:W-:-:S08]  /*02c0*/  IMAD.WIDE R2, R23, 0x4, R2 ;  /* 0x0000000417027825 */ /* 0x000fd000078e0202 */
[----:B------:R1:W3:Y:S01]  /*02d0*/  @P0 LDG.E.EL.128 R4, desc[UR6][R2.64] ;  /* 0x0000000602040981 */ /* 0x0002e2000c2e1d00 */
[----:B------:R-:W1:Y:S01]  /*02e0*/  S2UR UR5, SR_CgaCtaId ;  /* 0x00000000000579c3 */ /* 0x000e620000008800 */
[----:B------:R-:W-:Y:S01]  /*02f0*/  IMAD.SHL.U32 R25, R21, 0x10, RZ ;  /* 0x0000001015197824 */ /* 0x000fe200078e00ff */
[----:B------:R-:W-:Y:S01]  /*0300*/  UMOV UR4, 0x400 ;  /* 0x0000040000047882 */ /* 0x000fe20000000000 */
[----:B------:R-:W-:-:S03]  /*0310*/  SHF.R.U32.HI R0, RZ, 0x2, R21 ;  /* 0x00000002ff007819 */ /* 0x000fc60000011615 */
[----:B------:R-:W-:Y:S02]  /*0320*/  LOP3.LUT R25, R25, 0xff0, RZ, 0xc0, !PT ;  /* 0x00000ff019197812 */ /* 0x000fe400078ec0ff */
[----:B------:R-:W-:Y:S01]  /*0330*/  LOP3.LUT R0, R0, 0x30, RZ, 0xc0, !PT ;  /* 0x0000003000007812 */ /* 0x000fe200078ec0ff */
[----:B01----:R-:W-:-:S06]  /*0340*/  UPRMT UR4, UR5, 0x654, UR4 ;  /* 0x0000065405047896 */ /* 0x003fcc0008000004 */
[----:B------:R-:W-:Y:S02]  /*0350*/  IADD3 R32, R25, UR4, R0 ;  /* 0x0000000419207c10 */ /* 0x000fe4000fffe000 */
[----:B------:R-:W-:-:S04]  /*0360*/  LOP3.LUT R23, R21, 0xff, RZ, 0xc0, !PT ;  /* 0x000000ff15177812 */ /* 0x000fc800078ec0ff */
[----:B------:R-:W-:Y:S02]  /*0370*/  LEA R20, R23, UR4, 0x2 ;  /* 0x0000000417147c11 */ /* 0x000fe4000f8e10ff */
[----:B------:R-:W-:-:S04]  /*0380*/  PRMT R33, R21, 0x6540, R24 ;  /* 0x0000654015217816 */ /* 0x000fc80000000018 */
[C---:B------:R-:W-:Y:S01]  /*0390*/  ISETP.GE.AND P0, PT, R33.reuse, 0x600, PT ;  /* 0x000006002100780c */ /* 0x040fe20003f06270 */
[----:B--2---:R0:W-:Y:S01]  /*03a0*/  STS.128 [R32], R8 ;  /* 0x0000000820007388 */ /* 0x0041e20000000c00 */
[----:B------:R-:W-:Y:S08]  /*03b0*/  BAR.SYNC.DEFER_BLOCKING 0x0 ;  /* 0x0000000000007b1d */ /* 0x000ff00000010000 */
[----:B0-----:R-:W0:Y:S01]  /*03c0*/  LDC.64 R8, c[0x0][0x220] ;  /* 0x00008800ff087b82 */ /* 0x001e220000000a00 */
[----:B-----5:R-:W1:Y:S04]  /*03d0*/  LDS R26, [R20] ;  /* 0x00000000141a7984 */ /* 0x020e680000000800 */
[----:B------:R-:W-:Y:S04]  /*03e0*/  LDS R27, [R20+0x410] ;  /* 0x00041000141b7984 */ /* 0x000fe80000000800 */
[----:B------:R-:W-:Y:S04]  /*03f0*/  LDS R28, [R20+0x820] ;  /* 0x00082000141c7984 */ /* 0x000fe80000000800 */
[----:B------:R-:W-:Y:S01]  /*0400*/  LDS R29, [R20+0xc30] ;  /* 0x000c3000141d7984 */ /* 0x000fe20000000800 */
[----:B------:R-:W-:Y:S06]  /*0410*/  BAR.SYNC.DEFER_BLOCKING 0x0 ;  /* 0x0000000000007b1d */ /* 0x000fec0000010000 */
[----:B----4-:R2:W-:Y:S02]  /*0420*/  STS.128 [R32], R12 ;  /* 0x0000000c20007388 */ /* 0x0105e40000000c00 */
[----:B------:R-:W-:Y:S06]  /*0430*/  BAR.SYNC.DEFER_BLOCKING 0x0 ;  /* 0x0000000000007b1d */ /* 0x000fec0000010000 */
[----:B------:R-:W-:Y:S04]  /*0440*/  LDS R30, [R20] ;  /* 0x00000000141e7984 */ /* 0x000fe80000000800 */
[----:B------:R-:W-:Y:S04]  /*0450*/  LDS R31, [R20+0x410] ;  /* 0x00041000141f7984 */ /* 0x000fe80000000800 */
[----:B------:R-:W-:Y:S04]  /*0460*/  LDS R10, [R20+0x820] ;  /* 0x00082000140a7984 */ /* 0x000fe80000000800 */
[----:B------:R-:W4:Y:S01]  /*0470*/  LDS R11, [R20+0xc30] ;  /* 0x000c3000140b7984 */ /* 0x000f220000000800 */
[----:B------:R-:W-:Y:S06]  /*0480*/  BAR.SYNC.DEFER_BLOCKING 0x0 ;  /* 0x0000000000007b1d */ /* 0x000fec0000010000 */
[----:B------:R-:W-:Y:S02]  /*0490*/  STS.128 [R32], R16 ;  /* 0x0000001020007388 */ /* 0x000fe40000000c00 */
[----:B------:R-:W-:Y:S06]  /*04a0*/  BAR.SYNC.DEFER_BLOCKING 0x0 ;  /* 0x0000000000007b1d */ /* 0x000fec0000010000 */
[----:B------:R-:W-:Y:S04]  /*04b0*/  LDS R3, [R20] ;  /* 0x0000000014037984 */ /* 0x000fe80000000800 */
[----:B------:R-:W-:Y:S04]  /*04c0*/  LDS R0, [R20+0x410] ;  /* 0x0004100014007984 */ /* 0x000fe80000000800 */
[----:B------:R-:W5:Y:S04]  /*04d0*/  LDS R2, [R20+0x820] ;  /* 0x0008200014027984 */ /* 0x000f680000000800 */
[----:B------:R-:W1:Y:S01]  /*04e0*/  LDS R14, [R20+0xc30] ;  /* 0x000c3000140e7984 */ /* 0x000e620000000800 */
[----:B------:R-:W-:Y:S01]  /*04f0*/  BAR.SYNC.DEFER_BLOCKING 0x0 ;  /* 0x0000000000007b1d */ /* 0x000fe20000010000 */
[----:B--2---:R-:W-:-:S05]  /*0500*/  IMAD.HI R12, R33, 0x2aaaaaab, RZ ;  /* 0x2aaaaaab210c7827 */ /* 0x004fca00078e02ff */
[----:B------:R-:W-:-:S04]  /*0510*/  SHF.R.U32.HI R13, RZ, 0x1f, R12 ;  /* 0x0000001fff0d7819 */ /* 0x000fc8000001160c */
[----:B------:R-:W-:Y:S01]  /*0520*/  LEA.HI R12, R12, R13, RZ, 0x1a ;  /* 0x0000000d0c0c7211 */ /* 0x000fe200078fd0ff */
[----:B---3--:R2:W-:Y:S01]  /*0530*/  STS.128 [R32], R4 ;  /* 0x0000000420007388 */ /* 0x0085e20000000c00 */
[----:B------:R-:W-:Y:S03]  /*0540*/  BAR.SYNC.DEFER_BLOCKING 0x0 ;  /* 0x0000000000007b1d */ /* 0x000fe60000010000 */
[----:B------:R-:W-:Y:S02]  /*0550*/  IMAD R33, R12, -0x180, R33 ;  /* 0xfffffe800c217824 */ /* 0x000fe400078e0221 */
[----:B------:R-:W-:Y:S02]  /*0560*/  IMAD.MOV.U32 R15, RZ, RZ, RZ ;  /* 0x000000ffff0f7224 */ /* 0x000fe400078e00ff */
[----:B0-----:R-:W-:Y:S01]  /*0570*/  IMAD.WIDE R8, R33, 0x4, R8 ;  /* 0x0000000421087825 */ /* 0x001fe200078e0208 */
[----:B------:R-:W0:Y:S08]  /*0580*/  LDC.64 R12, c[0x0][0x218] ;  /* 0x00008600ff0c7b82 */ /* 0x000e300000000a00 */
[----:B--2---:R-:W2:Y:S08]  /*0590*/  LDC.64 R6, c[0x0][0x228] ;  /* 0x00008a00ff067b82 */ /* 0x004eb00000000a00 */
[----:B------:R-:W3:Y:S01]  /*05a0*/  LDC.64 R4, c[0x0][0x230] ;  /* 0x00008c00ff047b82 */ /* 0x000ee20000000a00 */
[----:B------:R0:W4:Y:S01]  /*05b0*/  @!P0 LDG.E.EL R15, desc[UR6][R8.64] ;  /* 0x00000006080f8981 */ /* 0x000122000c2e1900 */
[----:B------:R-:W-:Y:S01]  /*05c0*/  IMAD.MOV.U32 R19, RZ, RZ, RZ ;  /* 0x000000ffff137224 */ /* 0x000fe200078e00ff */
[----:B------:R-:W-:-:S02]  /*05d0*/  CS2R R16, SRZ ;  /* 0x0000000000107805 */ /* 0x000fc4000001ff00 */
[----:B------:R-:W1:Y:S01]  /*05e0*/  LDS R18, [R20] ;  /* 0x0000000014127984 */ /* 0x000e620000000800 */
[----:B0-----:R-:W-:-:S05]  /*05f0*/  IMAD.WIDE R12, R33, 0x4, R12 ;  /* 0x00000004210c7825 */ /* 0x001fca00078e020c */
[----:B------:R0:W1:Y:S01]  /*0600*/  @!P0 LDG.E.EL R19, desc[UR6][R12.64] ;  /* 0x000000060c138981 */ /* 0x000062000c2e1900 */
[----:B--2---:R-:W-:-:S05]  /*0610*/  IMAD.WIDE R6, R33, 0x4, R6 ;  /* 0x0000000421067825 */ /* 0x004fca00078e0206 */
[----:B------:R-:W2:Y:S01]  /*0620*/  @!P0 LDG.E.EL R17, desc[UR6][R6.64] ;  /* 0x0000000606118981 */ /* 0x000ea2000c2e1900 */
[----:B---3--:R-:W-:-:S05]  /*0630*/  IMAD.WIDE R4, R33, 0x4, R4 ;  /* 0x0000000421047825 */ /* 0x008fca00078e0204 */
[----:B------:R3:W2:Y:S01]  /*0640*/  @!P0 LDG.E.EL R16, desc[UR6][R4.64] ;  /* 0x0000000604108981 */ /* 0x0006a2000c2e1900 */
[----:B------:R-:W-:Y:S01]  /*0650*/  IMAD.MOV.U32 R8, RZ, RZ, 0x3e800000 ;  /* 0x3e800000ff087424 */ /* 0x000fe200078e00ff */
[----:B0-----:R-:W-:-:S04]  /*0660*/  SHF.R.U32.HI R12, RZ, 0x4, R21 ;  /* 0x00000004ff0c7819 */ /* 0x001fc80000011615 */
[----:B---3--:R-:W-:Y:S02]  /*0670*/  SGXT.U32 R5, R12, 0x4 ;  /* 0x000000040c05781a */ /* 0x008fe40000000000 */
[----:B------:R-:W0:Y:S02]  /*0680*/  LDS R12, [R20+0x410] ;  /* 0x00041000140c7984 */ /* 0x000e240000000800 */
[----:B------:R-:W-:Y:S01]  /*0690*/  PRMT R24, R5, 0x6540, R24 ;  /* 0x0000654005187816 */ /* 0x000fe20000000018 */
[----:B------:R-:W3:Y:S01]  /*06a0*/  S2UR UR4, SR_CgaCtaId ;  /* 0x00000000000479c3 */ /* 0x000ee20000008800 */
[----:B------:R-:W-:Y:S01]  /*06b0*/  LOP3.LUT R21, R22, 0xf, R21, 0xf8, !PT ;  /* 0x0000000f16157812 */ /* 0x000fe200078ef815 */
[----:B------:R-:W-:Y:S02]  /*06c0*/  UMOV UR5, 0x400 ;  /* 0x0000040000057882 */ /* 0x000fe40000000000 */
[----:B---3--:R-:W-:Y:S01]  /*06d0*/  UPRMT UR4, UR4, 0x654, UR5 ;  /* 0x0000065404047896 */ /* 0x008fe20008000005 */
[----:B----4-:R-:W-:-:S04]  /*06e0*/  FADD R15, R15, 9.9999997473787516356e-06 ;  /* 0x3727c5ac0f0f7421 */ /* 0x010fc80000000000 */
[----:B------:R-:W3:Y:S02]  /*06f0*/  MUFU.SQRT R9, R15 ;  /* 0x0000000f00097308 */ /* 0x000ee40000002000 */
[C---:B---3--:R-:W-:Y:S02]  /*0700*/  FSETP.GT.AND P0, PT, R9.reuse, 8.50705917302346158658e+37, PT ;  /* 0x7e8000000900780b */ /* 0x048fe40003f04000 */
[----:B------:R-:W-:-:S11]  /*0710*/  FSETP.GEU.AND P1, PT, R9, 1.175494350822287508e-38, PT ;  /* 0x008000000900780b */ /* 0x000fd60003f2e000 */
[----:B------:R-:W-:-:S04]  /*0720*/  @P0 FMUL R9, R9, 0.25 ;  /* 0x3e80000009090820 */ /* 0x000fc80000400000 */
[----:B------:R-:W-:Y:S01]  /*0730*/  @!P1 FMUL R9, R9, 16777216 ;  /* 0x4b80000009099820 */ /* 0x000fe20000400000 */
[----:B------:R-:W-:Y:S02]  /*0740*/  FSEL R6, R8, 1, P0 ;  /* 0x3f80000008067808 */ /* 0x000fe40000000000 */
[----:B------:R-:W3:Y:S03]  /*0750*/  LDS R8, [R20+0x820] ;  /* 0x0008200014087984 */ /* 0x000ee60000000800 */
[----:B------:R-:W4:Y:S01]  /*0760*/  MUFU.RCP R9, R9 ;  /* 0x0000000900097308 */ /* 0x000f220000001000 */
[----:B------:R-:W-:-:S04]  /*0770*/  @!P1 FMUL R6, R6, 16777216 ;  /* 0x4b80000006069820 */ /* 0x000fc80000400000 */
[----:B----4-:R-:W-:Y:S02]  /*0780*/  FMUL R4, R9, R6 ;  /* 0x0000000609047220 */ /* 0x010fe40000400000 */
[----:B------:R-:W4:Y:S01]  /*0790*/  LDS R6, [R20+0xc30] ;  /* 0x000c300014067984 */ /* 0x000f220000000800 */
[--C-:B-1----:R-:W-:Y:S01]  /*07a0*/  FADD R5, R26, -R19.reuse ;  /* 0x800000131a057221 */ /* 0x102fe20000000000 */
[--C-:B------:R-:W-:Y:S01]  /*07b0*/  FADD R35, R11, -R19.reuse ;  /* 0x800000130b237221 */ /* 0x100fe20000000000 */
[--C-:B-----5:R-:W-:Y:S01]  /*07c0*/  FADD R11, R2, -R19.reuse ;  /* 0x80000013020b7221 */ /* 0x120fe20000000000 */
[--C-:B------:R-:W-:Y:S01]  /*07d0*/  FADD R27, R27, -R19.reuse ;  /* 0x800000131b1b7221 */ /* 0x100fe20000000000 */
[--C-:B------:R-:W-:Y:S01]  /*07e0*/  FADD R15, R10, -R19.reuse ;  /* 0x800000130a0f7221 */ /* 0x100fe20000000000 */
[--C-:B------:R-:W-:Y:S01]  /*07f0*/  FADD R7, R28, -R19.reuse ;  /* 0x800000131c077221 */ /* 0x100fe20000000000 */
[--C-:B------:R-:W-:Y:S01]  /*0800*/  FADD R33, R3, -R19.reuse ;  /* 0x8000001303217221 */ /* 0x100fe20000000000 */
[----:B------:R-:W-:Y:S01]  /*0810*/  FMUL R5, R4, R5 ;  /* 0x0000000504057220 */ /* 0x000fe20000400000 */
[--C-:B------:R-:W-:Y:S01]  /*0820*/  FADD R9, R30, -R19.reuse ;  /* 0x800000131e097221 */ /* 0x100fe20000000000 */
[--C-:B------:R-:W-:Y:S01]  /*0830*/  FADD R3, R14, -R19.reuse ;  /* 0x800000130e037221 */ /* 0x100fe20000000000 */
[----:B------:R-:W-:Y:S01]  /*0840*/  FMUL R11, R4, R11 ;  /* 0x0000000b040b7220 */ /* 0x000fe20000400000 */
[--C-:B------:R-:W-:Y:S01]  /*0850*/  FADD R29, R29, -R19.reuse ;  /* 0x800000131d1d7221 */ /* 0x100fe20000000000 */
[--C-:B------:R-:W-:Y:S01]  /*0860*/  FADD R31, R31, -R19.reuse ;  /* 0x800000131f1f7221 */ /* 0x100fe20000000000 */
[--C-:B------:R-:W-:Y:S01]  /*0870*/  FADD R13, R0, -R19.reuse ;  /* 0x80000013000d7221 */ /* 0x100fe20000000000 */
[--C-:B------:R-:W-:Y:S01]  /*0880*/  FADD R18, R18, -R19.reuse ;  /* 0x8000001312127221 */ /* 0x100fe20000000000 */
[--C-:B0-----:R-:W-:Y:S01]  /*0890*/  FADD R37, R12, -R19.reuse ;  /* 0x800000130c257221 */ /* 0x101fe20000000000 */
[C---:B------:R-:W-:Y:S01]  /*08a0*/  FMUL R14, R4.reuse, R15 ;  /* 0x0000000f040e7220 */ /* 0x040fe20000400000 */
[----:B------:R-:W-:Y:S01]  /*08b0*/  FMUL R27, R4, R27 ;  /* 0x0000001b041b7220 */ /* 0x000fe20000400000 */
[--C-:B---3--:R-:W-:Y:S01]  /*08c0*/  FADD R8, R8, -R19.reuse ;  /* 0x8000001308087221 */ /* 0x108fe20000000000 */
[--C-:B--2---:R-:W-:Y:S01]  /*08d0*/  FFMA R15, R5, R17, R16.reuse ;  /* 0x00000011050f7223 */ /* 0x104fe20000000010 */
[C---:B------:R-:W-:Y:S01]  /*08e0*/  FMUL R3, R4.reuse, R3 ;  /* 0x0000000304037220 */ /* 0x040fe20000400000 */
[C---:B------:R-:W-:Y:S01]  /*08f0*/  FMUL R2, R4.reuse, R9 ;  /* 0x0000000904027220 */ /* 0x040fe20000400000 */
[-CC-:B------:R-:W-:Y:S01]  /*0900*/  FFMA R5, R11, R17.reuse, R16.reuse ;  /* 0x000000110b057223 */ /* 0x180fe20000000010 */
[----:B------:R-:W-:Y:S01]  /*0910*/  FMUL R9, R4, R8 ;  /* 0x0000000804097220 */ /* 0x000fe20000400000 */
[----:B------:R-:W-:Y:S01]  /*0920*/  LOP3.LUT R11, R24, 0xe0, RZ, 0xfc, !PT ;  /* 0x000000e0180b7812 */ /* 0x000fe200078efcff */
[----:B------:R-:W-:Y:S01]  /*0930*/  FFMA R0, R27, R17, R16 ;  /* 0x000000111b007223 */ /* 0x000fe20000000010 */
[C---:B------:R-:W-:Y:S01]  /*0940*/  FMUL R28, R4.reuse, R29 ;  /* 0x0000001d041c7220 */ /* 0x040fe20000400000 */
[----:B------:R-:W-:Y:S01]  /*0950*/  FMUL R13, R4, R13 ;  /* 0x0000000d040d7220 */ /* 0x000fe20000400000 */
[----:B----4-:R-:W-:Y:S01]  /*0960*/  FADD R19, R6, -R19 ;  /* 0x8000001306137221 */ /* 0x010fe20000000000 */
[C---:B------:R-:W-:Y:S01]  /*0970*/  FMUL R6, R4.reuse, R7 ;  /* 0x0000000704067220 */ /* 0x040fe20000400000 */
[----:B------:R-:W-:-:S03]  /*0980*/  FMUL R7, R4, R18 ;  /* 0x0000001204077220 */ /* 0x000fc60000400000 */
[-CC-:B------:R-:W-:Y:S01]  /*0990*/  FFMA R27, R6, R17.reuse, R16.reuse ;  /* 0x00000011061b7223 */ /* 0x180fe20000000010 */
[-CC-:B------:R-:W-:Y:S01]  /*09a0*/  FFMA R6, R3, R17.reuse, R16.reuse ;  /* 0x0000001103067223 */ /* 0x180fe20000000010 */
[----:B------:R-:W-:Y:S01]  /*09b0*/  FFMA R3, R9, R17, R16 ;  /* 0x0000001109037223 */ /* 0x000fe20000000010 */
[----:B------:R-:W-:-:S04]  /*09c0*/  IMAD.HI R9, R11, 0x2aaaaaab, RZ ;  /* 0x2aaaaaab0b097827 */ /* 0x000fc800078e02ff */
[C---:B------:R-:W-:Y:S01]  /*09d0*/  FMUL R33, R4.reuse, R33 ;  /* 0x0000002104217220 */ /* 0x040fe20000400000 */
[C---:B------:R-:W-:Y:S01]  /*09e0*/  FMUL R35, R4.reuse, R35 ;  /* 0x0000002304237220 */ /* 0x040fe20000400000 */
[C---:B------:R-:W-:Y:S01]  /*09f0*/  FMUL R31, R4.reuse, R31 ;  /* 0x0000001f041f7220 */ /* 0x040fe20000400000 */
[C---:B------:R-:W-:Y:S01]  /*0a00*/  FMUL R37, R4.reuse, R37 ;  /* 0x0000002504257220 */ /* 0x040fe20000400000 */
[----:B------:R-:W-:Y:S01]  /*0a10*/  FMUL R29, R4, R19 ;  /* 0x00000013041d7220 */ /* 0x000fe20000400000 */
[----:B------:R-:W-:Y:S01]  /*0a20*/  FFMA R4, R7, R17, R16 ;  /* 0x0000001107047223 */ /* 0x000fe20000000010 */
[----:B------:R-:W-:Y:S02]  /*0a30*/  SHF.R.U32.HI R22, RZ, 0x1f, R9 ;  /* 0x0000001fff167819 */ /* 0x000fe40000011609 */
[----:B------:R-:W-:Y:S02]  /*0a40*/  LOP3.LUT R7, R24, 0xd0, RZ, 0xfc, !PT ;  /* 0x000000d018077812 */ /* 0x000fe400078efcff */
[----:B------:R-:W-:-:S03]  /*0a50*/  LEA.HI.SX32 R22, R9, R22, 0x1a ;  /* 0x0000001609167211 */ /* 0x000fc600078fd2ff */
[----:B------:R-:W-:-:S05]  /*0a60*/  IMAD.HI R9, R7, 0x2aaaaaab, RZ ;  /* 0x2aaaaaab07097827 */ /* 0x000fca00078e02ff */
[----:B------:R-:W-:Y:S01]  /*0a70*/  SHF.R.U32.HI R30, RZ, 0x1f, R9 ;  /* 0x0000001fff1e7819 */ /* 0x000fe20000011609 */
[----:B------:R-:W-:-:S03]  /*0a80*/  IMAD R32, R22, -0x180, R11 ;  /* 0xfffffe8016207824 */ /* 0x000fc600078e020b */
[----:B------:R-:W-:Y:S01]  /*0a90*/  LEA.HI.SX32 R30, R9, R30, 0x1a ;  /* 0x0000001e091e7211 */ /* 0x000fe200078fd2ff */
[----:B------:R-:W-:Y:S01]  /*0aa0*/  IMAD R9, R32, 0x3c1, R21 ;  /* 0x000003c120097824 */ /* 0x000fe200078e0215 */
[----:B------:R-:W-:-:S03]  /*0ab0*/  ISETP.GE.AND P0, PT, R21, 0x3c1, PT ;  /* 0x000003c11500780c */ /* 0x000fc60003f06270 */
[----:B------:R-:W-:Y:S01]  /*0ac0*/  IMAD R32, R30, -0x180, R7 ;  /* 0xfffffe801e207824 */ /* 0x000fe200078e0207 */
[----:B------:R-:W-:Y:S01]  /*0ad0*/  ISETP.LT.AND P1, PT, R11, 0x600, !P0 ;  /* 0x000006000b00780c */ /* 0x000fe20004721270 */
[-CC-:B------:R-:W-:Y:S01]  /*0ae0*/  FFMA R12, R13, R17.reuse, R16.reuse ;  /* 0x000000110d0c7223 */ /* 0x180fe20000000010 */
[----:B------:R-:W-:Y:S01]  /*0af0*/  LOP3.LUT R13, R24, 0x90, RZ, 0xfc, !PT ;  /* 0x00000090180d7812 */ /* 0x000fe200078efcff */
[----:B------:R-:W-:Y:S02]  /*0b00*/  IMAD R11, R32, 0x3c1, R21 ;  /* 0x000003c1200b7824 */ /* 0x000fe400078e0215 */
[-CC-:B------:R-:W-:Y:S01]  /*0b10*/  FFMA R8, R2, R17.reuse, R16.reuse ;  /* 0x0000001102087223 */ /* 0x180fe20000000010 */
[-CC-:B------:R-:W-:Y:S01]  /*0b20*/  FFMA R28, R28, R17.reuse, R16.reuse ;  /* 0x000000111c1c7223 */ /* 0x180fe20000000010 */
[-CC-:B------:R-:W-:Y:S01]  /*0b30*/  FFMA R19, R31, R17.reuse, R16.reuse ;  /* 0x000000111f137223 */ /* 0x180fe20000000010 */
[-CC-:B------:R-:W-:Y:S01]  /*0b40*/  FFMA R14, R14, R17.reuse, R16.reuse ;  /* 0x000000110e0e7223 */ /* 0x180fe20000000010 */
[-CC-:B------:R-:W-:Y:S01]  /*0b50*/  FFMA R18, R35, R17.reuse, R16.reuse ;  /* 0x0000001123127223 */ /* 0x180fe20000000010 */
[-CC-:B------:R-:W-:Y:S01]  /*0b60*/  FFMA R10, R33, R17.reuse, R16.reuse ;  /* 0x00000011210a7223 */ /* 0x180fe20000000010 */
[----:B------:R-:W-:Y:S01]  /*0b70*/  FFMA R2, R37, R17, R16 ;  /* 0x0000001125027223 */ /* 0x000fe20000000010 */
[----:B------:R-:W-:-:S02]  /*0b80*/  IMAD R11, R30, 0x1e8020, R11 ;  /* 0x001e80201e0b7824 */ /* 0x000fc400078e020b */
[----:B------:R-:W-:Y:S01]  /*0b90*/  FFMA R16, R29, R17, R16 ;  /* 0x000000111d107223 */ /* 0x000fe20000000010 */
[----:B------:R-:W-:Y:S01]  /*0ba0*/  LEA.HI R30, R25, UR4, RZ, 0x1e ;  /* 0x00000004191e7c11 */ /* 0x000fe2000f8ff0ff */
[----:B------:R-:W-:Y:S01]  /*0bb0*/  IMAD.HI R17, R13, 0x2aaaaaab, RZ ;  /* 0x2aaaaaab0d117827 */ /* 0x000fe200078e02ff */
[----:B------:R-:W-:Y:S01]  /*0bc0*/  P2R R26, PR, RZ, 0x2 ;  /* 0x00000002ff1a7803 */ /* 0x000fe20000000000 */
[----:B------:R-:W-:Y:S01]  /*0bd0*/  BAR.SYNC.DEFER_BLOCKING 0x0 ;  /* 0x0000000000007b1d */ /* 0x000fe20000010000 */
[----:B------:R-:W-:Y:S01]  /*0be0*/  ISETP.LT.AND P1, PT, R7, 0x600, !P0 ;  /* 0x000006000700780c */ /* 0x000fe20004721270 */
[----:B------:R-:W-:Y:S01]  /*0bf0*/  IMAD R7, R25, 0x4, R30 ;  /* 0x0000000419077824 */ /* 0x000fe200078e021e */
[----:B------:R-:W-:-:S04]  /*0c00*/  SHF.R.U32.HI R30, RZ, 0x1f, R17 ;  /* 0x0000001fff1e7819 */ /* 0x000fc80000011611 */
[----:B------:R-:W-:-:S05]  /*0c10*/  LEA.HI.SX32 R30, R17, R30, 0x1a ;  /* 0x0000001e111e7211 */ /* 0x000fca00078fd2ff */
[----:B------:R-:W-:Y:S02]  /*0c20*/  IMAD R32, R30, -0x180, R13 ;  /* 0xfffffe801e207824 */ /* 0x000fe400078e020d */
[----:B------:R-:W-:Y:S02]  /*0c30*/  IMAD R9, R22, 0x1e8020, R9 ;  /* 0x001e802016097824 */ /* 0x000fe400078e0209 */
[----:B------:R-:W-:Y:S01]  /*0c40*/  IMAD R17, R32, 0x3c1, R21 ;  /* 0x000003c120117824 */ /* 0x000fe200078e0215 */
[----:B------:R-:W-:Y:S02]  /*0c50*/  P2R R22, PR, RZ, 0x2 ;  /* 0x00000002ff167803 */ /* 0x000fe40000000000 */
[----:B------:R-:W-:Y:S01]  /*0c60*/  ISETP.LT.AND P1, PT, R13, 0x600, !P0 ;  /* 0x000006000d00780c */ /* 0x000fe20004721270 */
[----:B------:R-:W-:Y:S01]  /*0c70*/  IMAD R13, R30, 0x1e8020, R17 ;  /* 0x001e80201e0d7824 */ /* 0x000fe200078e0211 */
[----:B------:R-:W-:Y:S02]  /*0c80*/  FSETP.GEU.AND P2, PT, R15, RZ, PT ;  /* 0x000000ff0f00720b */ /* 0x000fe40003f4e000 */
[----:B------:R-:W-:-:S02]  /*0c90*/  LOP3.LUT R17, R24, 0x80, RZ, 0xfc, !PT ;  /* 0x0000008018117812 */ /* 0x000fc400078efcff */
[----:B------:R-:W-:-:S03]  /*0ca0*/  FSEL R34, R15, RZ, P2 ;  /* 0x000000ff0f227208 */ /* 0x000fc60001000000 */
[----:B------:R-:W-:-:S05]  /*0cb0*/  IMAD.HI R15, R17, 0x2aaaaaab, RZ ;  /* 0x2aaaaaab110f7827 */ /* 0x000fca00078e02ff */
[----:B------:R-:W-:-:S04]  /*0cc0*/  SHF.R.U32.HI R30, RZ, 0x1f, R15 ;  /* 0x0000001fff1e7819 */ /* 0x000fc8000001160f */
[----:B------:R-:W-:-:S05]  /*0cd0*/  LEA.HI.SX32 R30, R15, R30, 0x1a ;  /* 0x0000001e0f1e7211 */ /* 0x000fca00078fd2ff */
[----:B------:R-:W-:Y:S01]  /*0ce0*/  IMAD R32, R30, -0x180, R17 ;  /* 0xfffffe801e207824 */ /* 0x000fe200078e0211 */
[----:B------:R-:W-:-:S03]  /*0cf0*/  FSETP.GEU.AND P3, PT, R0, RZ, PT ;  /* 0x000000ff0000720b */ /* 0x000fc60003f6e000 */
[----:B------:R-:W-:-:S04]  /*0d00*/  IMAD R15, R32, 0x3c1, R21 ;  /* 0x000003c1200f7824 */ /* 0x000fc800078e0215 */
[----:B------:R-:W-:Y:S01]  /*0d10*/  IMAD R15, R30, 0x1e8020, R15 ;  /* 0x001e80201e0f7824 */ /* 0x000fe200078e020f */
[----:B------:R-:W-:Y:S02]  /*0d20*/  FSEL R30, R0, RZ, P3 ;  /* 0x000000ff001e7208 */ /* 0x000fe40001800000 */
[C---:B------:R-:W-:Y:S02]  /*0d30*/  FSETP.GEU.AND P3, PT, R27.reuse, RZ, PT ;  /* 0x000000ff1b00720b */ /* 0x040fe40003f6e000 */
[----:B------:R-:W-:Y:S02]  /*0d40*/  FSETP.GEU.AND P4, PT, R28, RZ, PT ;  /* 0x000000ff1c00720b */ /* 0x000fe40003f8e000 */
[----:B------:R-:W-:Y:S02]  /*0d50*/  FSEL R32, R27, RZ, P3 ;  /* 0x000000ff1b207208 */ /* 0x000fe40001800000 */
[----:B------:R-:W-:Y:S02]  /*0d60*/  FSETP.GEU.AND P3, PT, R8, RZ, PT ;  /* 0x000000ff0800720b */ /* 0x000fe40003f6e000 */
[----:B------:R-:W-:Y:S01]  /*0d70*/  LOP3.LUT R0, R24, 0xc0, RZ, 0xfc, !PT ;  /* 0x000000c018007812 */ /* 0x000fe200078efcff */
[----:B------:R0:W-:Y:S01]  /*0d80*/  STS [R7], R34 ;  /* 0x0000002207007388 */ /* 0x0001e20000000800 */
[----:B------:R-:W-:-:S02]  /*0d90*/  ISETP.LT.AND P2, PT, R17, 0x600, !P0 ;  /* 0x000006001100780c */ /* 0x000fc40004741270 */
[----:B------:R-:W-:Y:S01]  /*0da0*/  FSEL R36, R8, RZ, P3 ;  /* 0x000000ff08247208 */ /* 0x000fe20001800000 */
[----:B------:R-:W-:Y:S01]  /*0db0*/  IMAD.HI R17, R0, 0x2aaaaaab, RZ ;  /* 0x2aaaaaab00117827 */ /* 0x000fe200078e02ff */
[----:B------:R-:W-:Y:S02]  /*0dc0*/  LOP3.LUT R8, R24, 0xb0, RZ, 0xfc, !PT ;  /* 0x000000b018087812 */ /* 0x000fe400078efcff */
[----:B0-----:R-:W-:Y:S02]  /*0dd0*/  FSEL R34, R28, RZ, P4 ;  /* 0x000000ff1c227208 */ /* 0x001fe40002000000 */
[C---:B------:R-:W-:Y:S02]  /*0de0*/  FSETP.GEU.AND P4, PT, R19.reuse, RZ, PT ;  /* 0x000000ff1300720b */ /* 0x040fe40003f8e000 */
[----:B------:R-:W-:Y:S02]  /*0df0*/  LOP3.LUT R25, R24, 0x70, RZ, 0xfc, !PT ;  /* 0x0000007018197812 */ /* 0x000fe400078efcff */
[----:B------:R-:W-:Y:S01]  /*0e00*/  FSEL R29, R19, RZ, P4 ;  /* 0x000000ff131d7208 */ /* 0x000fe20002000000 */
[----:B------:R-:W-:Y:S01]  /*0e10*/  IMAD.HI R19, R8, 0x2aaaaaab, RZ ;  /* 0x2aaaaaab08137827 */ /* 0x000fe200078e02ff */
[----:B------:R-:W-:-:S03]  /*0e20*/  SHF.R.U32.HI R28, RZ, 0x1f, R17 ;  /* 0x0000001fff1c7819 */ /* 0x000fc60000011611 */
[----:B------:R-:W-:Y:S01]  /*0e30*/  IMAD.HI R27, R25, 0x2aaaaaab, RZ ;  /* 0x2aaaaaab191b7827 */ /* 0x000fe200078e02ff */
[----:B------:R-:W-:Y:S02]  /*0e40*/  LEA.HI.SX32 R17, R17, R28, 0x1a ;  /* 0x0000001c11117211 */ /* 0x000fe400078fd2ff */
[----:B------:R-:W-:-:S04]  /*0e50*/  SHF.R.U32.HI R28, RZ, 0x1f, R19 ;  /* 0x0000001fff1c7819 */ /* 0x000fc80000011613 */
[----:B------:R-:W-:Y:S02]  /*0e60*/  LEA.HI.SX32 R19, R19, R28, 0x1a ;  /* 0x0000001c13137211 */ /* 0x000fe400078fd2ff */
[----:B------:R-:W-:Y:S02]  /*0e70*/  SHF.R.U32.HI R28, RZ, 0x1f, R27 ;  /* 0x0000001fff1c7819 */ /* 0x000fe4000001161b */
[C---:B------:R-:W-:Y:S02]  /*0e80*/  FSETP.GEU.AND P4, PT, R14.reuse, RZ, PT ;  /* 0x000000ff0e00720b */ /* 0x040fe40003f8e000 */
[----:B------:R-:W-:Y:S01]  /*0e90*/  LEA.HI.SX32 R28, R27, R28, 0x1a ;  /* 0x0000001c1b1c7211 */ /* 0x000fe200078fd2ff */
[----:B------:R0:W-:Y:S01]  /*0ea0*/  STS [R7+0x4], R30 ;  /* 0x0000041e07007388 */ /* 0x0001e20000000800 */
[----:B------:R-:W-:Y:S02]  /*0eb0*/  FSEL R14, R14, RZ, P4 ;  /* 0x000000ff0e0e7208 */ /* 0x000fe40002000000 */
[----:B------:R-:W-:-:S02]  /*0ec0*/  FSETP.GEU.AND P4, PT, R18, RZ, PT ;  /* 0x000000ff1200720b */ /* 0x000fc40003f8e000 */
[----:B------:R-:W-:Y:S01]  /*0ed0*/  ISETP.LT.AND P3, PT, R25, 0x600, !P0 ;  /* 0x000006001900780c */ /* 0x000fe20004761270 */
[----:B0-----:R-:W-:Y:S01]  /*0ee0*/  IMAD R30, R28, -0x180, R25 ;  /* 0xfffffe801c1e7824 */ /* 0x001fe200078e0219 */
[----:B------:R-:W-:Y:S02]  /*0ef0*/  FSEL R18, R18, RZ, P4 ;  /* 0x000000ff12127208 */ /* 0x000fe40002000000 */
[----:B------:R-:W-:Y:S01]  /*0f00*/  FSETP.GEU.AND P4, PT, R10, RZ, PT ;  /* 0x000000ff0a00720b */ /* 0x000fe20003f8e000 */
[----:B------:R-:W-:-:S04]  /*0f10*/  IMAD R25, R30, 0x3c1, R21 ;  /* 0x000003c11e197824 */ /* 0x000fc800078e0215 */
[----:B------:R-:W-:Y:S01]  /*0f20*/  IMAD R25, R28, 0x1e8020, R25 ;  /* 0x001e80201c197824 */ /* 0x000fe200078e0219 */
[----:B------:R-:W-:Y:S02]  /*0f30*/  FSEL R28, R10, RZ, P4 ;  /* 0x000000ff0a1c7208 */ /* 0x000fe40002000000 */
[----:B------:R-:W-:-:S04]  /*0f40*/  FSETP.GEU.AND P4, PT, R12, RZ, PT ;  /* 0x000000ff0c00720b */ /* 0x000fc80003f8e000 */
[----:B------:R-:W-:Y:S02]  /*0f50*/  FSEL R30, R12, RZ, P4 ;  /* 0x000000ff0c1e7208 */ /* 0x000fe40002000000 */
[C---:B------:R-:W-:Y:S01]  /*0f60*/  FSETP.GEU.AND P4, PT, R5.reuse, RZ, PT ;  /* 0x000000ff0500720b */ /* 0x040fe20003f8e000 */
[----:B------:R0:W-:Y:S01]  /*0f70*/  STS [R7+0x8], R32 ;  /* 0x0000082007007388 */ /* 0x0001e20000000800 */
[C---:B------:R-:W-:Y:S02]  /*0f80*/  LOP3.LUT R12, R24.reuse, 0x60, RZ, 0xfc, !PT ;  /* 0x00000060180c7812 */ /* 0x040fe400078efcff */
[----:B------:R-:W-:Y:S01]  /*0f90*/  LOP3.LUT R10, R24, 0xa0, RZ, 0xfc, !PT ;  /* 0x000000a0180a7812 */ /* 0x000fe200078efcff */
[----:B------:R1:W-:Y:S01]  /*0fa0*/  STS [R7+0xc], R34 ;  /* 0x00000c2207007388 */ /* 0x0003e20000000800 */
[----:B0-----:R-:W-:Y:S02]  /*0fb0*/  FSEL R32, R5, RZ, P4 ;  /* 0x000000ff05207208 */ /* 0x001fe40002000000 */
[----:B------:R-:W-:Y:S01]  /*0fc0*/  FSETP.GEU.AND P4, PT, R6, RZ, PT ;  /* 0x000000ff0600720b */ /* 0x000fe20003f8e000 */
[----:B------:R0:W-:Y:S01]  /*0fd0*/  STS [R7+0x14], R29 ;  /* 0x0000141d07007388 */ /* 0x0001e20000000800 */
[----:B------:R-:W-:-:S02]  /*0fe0*/  IMAD.HI R27, R10, 0x2aaaaaab, RZ ;  /* 0x2aaaaaab0a1b7827 */ /* 0x000fc400078e02ff */
[----:B-1----:R-:W-:Y:S02]  /*0ff0*/  FSEL R34, R6, RZ, P4 ;  /* 0x000000ff06227208 */ /* 0x002fe40002000000 */
[----:B------:R-:W-:Y:S01]  /*1000*/  FSETP.GEU.AND P4, PT, R4, RZ, PT ;  /* 0x000000ff0400720b */ /* 0x000fe20003f8e000 */
[----:B0-----:R-:W-:Y:S01]  /*1010*/  IMAD.HI R29, R12, 0x2aaaaaab, RZ ;  /* 0x2aaaaaab0c1d7827 */ /* 0x001fe200078e02ff */
[----:B------:R0:W-:Y:S02]  /*1020*/  STS [R7+0x18], R14 ;  /* 0x0000180e07007388 */ /* 0x0001e40000000800 */
[----:B------:R-:W-:Y:S02]  /*1030*/  FSEL R4, R4, RZ, P4 ;  /* 0x000000ff04047208 */ /* 0x000fe40002000000 */
[----:B------:R-:W-:Y:S02]  /*1040*/  FSETP.GEU.AND P4, PT, R2, RZ, PT ;  /* 0x000000ff0200720b */ /* 0x000fe40003f8e000 */
[----:B------:R-:W-:-:S02]  /*1050*/  SHF.R.U32.HI R6, RZ, 0x1f, R29 ;  /* 0x0000001fff067819 */ /* 0x000fc4000001161d */
[----:B0-----:R-:W-:Y:S02]  /*1060*/  SHF.R.U32.HI R14, RZ, 0x1f, R27 ;  /* 0x0000001fff0e7819 */ /* 0x001fe4000001161b */
[----:B------:R-:W-:Y:S02]  /*1070*/  LEA.HI.SX32 R29, R29, R6, 0x1a ;  /* 0x000000061d1d7211 */ /* 0x000fe400078fd2ff */
[----:B------:R-:W-:Y:S02]  /*1080*/  LEA.HI.SX32 R27, R27, R14, 0x1a ;  /* 0x0000000e1b1b7211 */ /* 0x000fe400078fd2ff */
[----:B------:R-:W-:Y:S02]  /*1090*/  FSEL R6, R2, RZ, P4 ;  /* 0x000000ff02067208 */ /* 0x000fe40002000000 */
[----:B------:R-:W-:Y:S02]  /*10a0*/  LOP3.LUT R14, R24, 0x50, RZ, 0xfc, !PT ;  /* 0x00000050180e7812 */ /* 0x000fe400078efcff */
[----:B------:R-:W-:Y:S01]  /*10b0*/  FSETP.GEU.AND P4, PT, R3, RZ, PT ;  /* 0x000000ff0300720b */ /* 0x000fe20003f8e000 */
[----:B------:R0:W-:Y:S02]  /*10c0*/  STS [R7+0x20], R28 ;  /* 0x0000201c07007388 */ /* 0x0001e40000000800 */
[----:B------:R-:W-:-:S02]  /*10d0*/  IMAD.HI R31, R14, 0x2aaaaaab, RZ ;  /* 0x2aaaaaab0e1f7827 */ /* 0x000fc400078e02ff */
[----:B------:R1:W-:Y:S01]  /*10e0*/  STS [R7+0x1c], R18 ;  /* 0x00001c1207007388 */ /* 0x0003e20000000800 */
[----:B0-----:R-:W-:Y:S02]  /*10f0*/  FSEL R28, R3, RZ, P4 ;  /* 0x000000ff031c7208 */ /* 0x001fe40002000000 */
[----:B------:R-:W-:Y:S02]  /*1100*/  FSETP.GEU.AND P4, PT, R16, RZ, PT ;  /* 0x000000ff1000720b */ /* 0x000fe40003f8e000 */
[----:B-1----:R-:W-:Y:S01]  /*1110*/  LOP3.LUT R18, R24, 0x40, RZ, 0xfc, !PT ;  /* 0x0000004018127812 */ /* 0x002fe200078efcff */
[----:B------:R0:W-:Y:S01]  /*1120*/  STS [R7+0x24], R30 ;  /* 0x0000241e07007388 */ /* 0x0001e20000000800 */
[----:B------:R-:W-:-:S03]  /*1130*/  SHF.R.U32.HI R2, RZ, 0x1f, R31 ;  /* 0x0000001fff027819 */ /* 0x000fc6000001161f */
[----:B------:R-:W-:Y:S01]  /*1140*/  IMAD.HI R33, R18, 0x2aaaaaab, RZ ;  /* 0x2aaaaaab12217827 */ /* 0x000fe200078e02ff */
[----:B------:R1:W-:Y:S01]  /*1150*/  STS [R7+0x30], R4 ;  /* 0x0000300407007388 */ /* 0x0003e20000000800 */
[----:B0-----:R-:W-:Y:S02]  /*1160*/  FSEL R30, R16, RZ, P4 ;  /* 0x000000ff101e7208 */ /* 0x001fe40002000000 */
[C---:B------:R-:W-:Y:S02]  /*1170*/  LOP3.LUT R16, R24.reuse, 0x30, RZ, 0xfc, !PT ;  /* 0x0000003018107812 */ /* 0x040fe400078efcff */
[----:B------:R-:W-:Y:S02]  /*1180*/  LEA.HI.SX32 R31, R31, R2, 0x1a ;  /* 0x000000021f1f7211 */ /* 0x000fe400078fd2ff */
[----:B------:R-:W-:Y:S01]  /*1190*/  LOP3.LUT R2, R24, 0x20, RZ, 0xfc, !PT ;  /* 0x0000002018027812 */ /* 0x000fe200078efcff */
[----:B------:R-:W-:Y:S01]  /*11a0*/  IMAD.HI R35, R16, 0x2aaaaaab, RZ ;  /* 0x2aaaaaab10237827 */ /* 0x000fe200078e02ff */
[----:B-1----:R-:W-:-:S03]  /*11b0*/  SHF.R.U32.HI R4, RZ, 0x1f, R33 ;  /* 0x0000001fff047819 */ /* 0x002fc60000011621 */
[----:B------:R-:W-:Y:S01]  /*11c0*/  IMAD.HI R3, R2, 0x2aaaaaab, RZ ;  /* 0x2aaaaaab02037827 */ /* 0x000fe200078e02ff */
[----:B------:R-:W-:Y:S02]  /*11d0*/  LEA.HI.SX32 R33, R33, R4, 0x1a ;  /* 0x0000000421217211 */ /* 0x000fe400078fd2ff */
[----:B------:R-:W-:-:S04]  /*11e0*/  SHF.R.U32.HI R4, RZ, 0x1f, R35 ;  /* 0x0000001fff047819 */ /* 0x000fc80000011623 */
[----:B------:R-:W-:Y:S02]  /*11f0*/  LEA.HI.SX32 R35, R35, R4, 0x1a ;  /* 0x0000000423237211 */ /* 0x000fe400078fd2ff */
[----:B------:R-:W-:-:S04]  /*1200*/  SHF.R.U32.HI R4, RZ, 0x1f, R3 ;  /* 0x0000001fff047819 */ /* 0x000fc80000011603 */
[----:B------:R-:W-:Y:S02]  /*1210*/  LEA.HI.SX32 R3, R3, R4, 0x1a ;  /* 0x0000000403037211 */ /* 0x000fe400078fd2ff */
[----:B------:R-:W-:-:S03]  /*1220*/  ISETP.LT.AND P4, PT, R2, 0x600, !P0 ;  /* 0x000006000200780c */ /* 0x000fc60004781270 */
[----:B------:R-:W-:Y:S01]  /*1230*/  IMAD R4, R3, -0x180, R2 ;  /* 0xfffffe8003047824 */ /* 0x000fe200078e0202 */
[----:B------:R-:W-:-:S03]  /*1240*/  LOP3.LUT R2, R24, 0x10, RZ, 0xfc, !PT ;  /* 0x0000001018027812 */ /* 0x000fc600078efcff */
[----:B------:R-:W-:-:S04]  /*1250*/  IMAD R4, R4, 0x3c1, R21 ;  /* 0x000003c104047824 */ /* 0x000fc800078e0215 */
[----:B------:R-:W-:Y:S02]  /*1260*/  IMAD R37, R3, 0x1e8020, R4 ;  /* 0x001e802003257824 */ /* 0x000fe400078e0204 */
[----:B------:R-:W-:-:S05]  /*1270*/  IMAD.HI R3, R2, 0x2aaaaaab, RZ ;  /* 0x2aaaaaab02037827 */ /* 0x000fca00078e02ff */
[----:B------:R-:W-:-:S04]  /*1280*/  SHF.R.U32.HI R4, RZ, 0x1f, R3 ;  /* 0x0000001fff047819 */ /* 0x000fc80000011603 */
[----:B------:R-:W-:Y:S02]  /*1290*/  LEA.HI.SX32 R3, R3, R4, 0x1a ;  /* 0x0000000403037211 */ /* 0x000fe400078fd2ff */
[----:B------:R-:W-:-:S03]  /*12a0*/  ISETP.LT.AND P5, PT, R2, 0x600, !P0 ;  /* 0x000006000200780c */ /* 0x000fc600047a1270 */
[C---:B------:R-:W-:Y:S02]  /*12b0*/  IMAD R4, R3.reuse, -0x180, R2 ;  /* 0xfffffe8003047824 */ /* 0x040fe400078e0202 */
[----:B------:R-:W-:Y:S01]  /*12c0*/  IMAD.HI R2, R24, 0x2aaaaaab, RZ ;  /* 0x2aaaaaab18027827 */ /* 0x000fe200078e02ff */
[----:B------:R-:W-:Y:S03]  /*12d0*/  STS [R7+0x10], R36 ;  /* 0x0000102407007388 */ /* 0x000fe60000000800 */
[----:B------:R-:W-:Y:S01]  /*12e0*/  IMAD R4, R4, 0x3c1, R21 ;  /* 0x000003c104047824 */ /* 0x000fe200078e0215 */
[----:B------:R-:W-:Y:S04]  /*12f0*/  STS [R7+0x28], R32 ;  /* 0x0000282007007388 */ /* 0x000fe80000000800 */
[----:B------:R-:W-:Y:S04]  /*1300*/  STS [R7+0x2c], R34 ;  /* 0x00002c2207007388 */ /* 0x000fe80000000800 */
[----:B------:R-:W-:Y:S04]  /*1310*/  STS [R7+0x34], R6 ;  /* 0x0000340607007388 */ /* 0x000fe80000000800 */
[----:B------:R-:W-:Y:S04]  /*1320*/  STS [R7+0x38], R28 ;  /* 0x0000381c07007388 */ /* 0x000fe80000000800 */
[----:B------:R0:W-:Y:S02]  /*1330*/  STS [R7+0x3c], R30 ;  /* 0x00003c1e07007388 */ /* 0x0001e40000000800 */
[----:B0-----:R-:W-:Y:S01]  /*1340*/  IMAD R7, R3, 0x1e8020, R4 ;  /* 0x001e802003077824 */ /* 0x001fe200078e0204 */
[----:B------:R-:W-:-:S04]  /*1350*/  SHF.R.U32.HI R3, RZ, 0x1f, R2 ;  /* 0x0000001fff037819 */ /* 0x000fc80000011602 */
[----:B------:R-:W-:-:S05]  /*1360*/  LEA.HI.SX32 R3, R2, R3, 0x1a ;  /* 0x0000000302037211 */ /* 0x000fca00078fd2ff */
[----:B------:R-:W-:-:S04]  /*1370*/  IMAD R2, R3, -0x180, R24 ;  /* 0xfffffe8003027824 */ /* 0x000fc800078e0218 */
[----:B------:R-:W-:-:S04]  /*1380*/  IMAD R2, R2, 0x3c1, R21 ;  /* 0x000003c102027824 */ /* 0x000fc800078e0215 */
[----:B------:R-:W-:Y:S02]  /*1390*/  IMAD R5, R3, 0x1e8020, R2 ;  /* 0x001e802003057824 */ /* 0x000fe400078e0202 */
[----:B------:R-:W0:Y:S02]  /*13a0*/  S2R R2, SR_TID.X ;  /* 0x0000000000027919 */ /* 0x000e240000002100 */
[----:B0-----:R-:W-:-:S04]  /*13b0*/  SHF.R.U32.HI R2, RZ, 0x2, R2 ;  /* 0x00000002ff027819 */ /* 0x001fc80000011602 */
[----:B------:R-:W-:-:S05]  /*13c0*/  LOP3.LUT R3, R2, 0x3c, RZ, 0xc0, !PT ;  /* 0x0000003c02037812 */ /* 0x000fca00078ec0ff */
[----:B------:R-:W-:Y:S01]  /*13d0*/  IMAD.IADD R28, R20, 0x1, R3 ;  /* 0x00000001141c7824 */ /* 0x000fe200078e0203 */
[----:B------:R-:W-:Y:S08]  /*13e0*/  BAR.SYNC.DEFER_BLOCKING 0x0 ;  /* 0x0000000000007b1d */ /* 0x000ff00000010000 */
[----:B------:R-:W0:Y:S01]  /*13f0*/  LDC.64 R2, c[0x0][0x238] ;  /* 0x00008e00ff027b82 */ /* 0x000e220000000a00 */
[----:B------:R-:W1:Y:S01]  /*1400*/  LDS R28, [R28] ;  /* 0x000000001c1c7984 */ /* 0x000e620000000800 */
[----:B------:R-:W-:-:S02]  /*1410*/  ISETP.LT.AND P6, PT, R24, 0x600, !P0 ;  /* 0x000006001800780c */ /* 0x000fc400047c1270 */
[----:B------:R-:W-:-:S04]  /*1420*/  LOP3.LUT R6, R23, 0x100, RZ, 0xfc, !PT ;  /* 0x0000010017067812 */ /* 0x000fc800078efcff */
[----:B------:R-:W-:Y:S01]  /*1430*/  SHF.R.U32.HI R6, RZ, 0x2, R6 ;  /* 0x00000002ff067819 */ /* 0x000fe20000011606 */
[----:B0-----:R-:W-:-:S03]  /*1440*/  IMAD.WIDE R4, R5, 0x4, R2 ;  /* 0x0000000405047825 */ /* 0x001fc600078e0202 */
[----:B------:R-:W-:-:S03]  /*1450*/  LOP3.LUT R6, R6, 0x7c, RZ, 0xc0, !PT ;  /* 0x0000007c06067812 */ /* 0x000fc600078ec0ff */
[----:B-1----:R-:W-:Y:S01]  /*1460*/  @P6 STG.E desc[UR6][R4.64], R28 ;  /* 0x0000001c04006986 */ /* 0x002fe2000c101906 */
[----:B------:R-:W-:Y:S01]  /*1470*/  ISETP.NE.AND P6, PT, R26, RZ, PT ;  /* 0x000000ff1a00720c */ /* 0x000fe20003fc5270 */
[----:B------:R-:W-:-:S06]  /*1480*/  IMAD.IADD R26, R20, 0x1, R6 ;  /* 0x00000001141a7824 */ /* 0x000fcc00078e0206 */
[----:B------:R-:W0:Y:S01]  /*1490*/  LDS R26, [R26+0x400] ;  /* 0x000400001a1a7984 */ /* 0x000e220000000800 */
[----:B------:R-:W-:-:S05]  /*14a0*/  IMAD.WIDE R6, R7, 0x4, R2 ;  /* 0x0000000407067825 */ /* 0x000fca00078e0202 */
[----:B0-----:R0:W-:Y:S01]  /*14b0*/  @P5 STG.E desc[UR6][R6.64], R26 ;  /* 0x0000001a06005986 */ /* 0x0011e2000c101906 */
[----:B------:R-:W-:Y:S02]  /*14c0*/  ISETP.NE.AND P5, PT, R22, RZ, PT ;  /* 0x000000ff1600720c */ /* 0x000fe40003fa5270 */
[----:B------:R-:W-:-:S04]  /*14d0*/  LOP3.LUT R22, R23, 0x200, RZ, 0xfc, !PT ;  /* 0x0000020017167812 */ /* 0x000fc800078efcff */
[----:B------:R-:W-:-:S04]  /*14e0*/  SHF.R.U32.HI R22, RZ, 0x2, R22 ;  /* 0x00000002ff167819 */ /* 0x000fc80000011616 */
[----:B------:R-:W-:-:S05]  /*14f0*/  LOP3.LUT R22, R22, 0xbc, RZ, 0xc0, !PT ;  /* 0x000000bc16167812 */ /* 0x000fca00078ec0ff */
[----:B------:R-:W-:-:S06]  /*1500*/  IMAD.IADD R22, R20, 0x1, R22 ;  /* 0x0000000114167824 */ /* 0x000fcc00078e0216 */
[----:B------:R-:W1:Y:S01]  /*1510*/  LDS R22, [R22+0x800] ;  /* 0x0008000016167984 */ /* 0x000e620000000800 */
[----:B------:R-:W-:Y:S01]  /*1520*/  IMAD.WIDE R4, R37, 0x4, R2 ;  /* 0x0000000425047825 */ /* 0x000fe200078e0202 */
[----:B0-----:R-:W-:-:S04]  /*1530*/  LOP3.LUT R6, R23, 0x300, RZ, 0xfc, !PT ;  /* 0x0000030017067812 */ /* 0x001fc800078efcff */
[----:B------:R-:W-:Y:S01]  /*1540*/  SHF.R.U32.HI R6, RZ, 0x2, R6 ;  /* 0x00000002ff067819 */ /* 0x000fe20000011606 */
[----:B-1----:R0:W-:Y:S01]  /*1550*/  @P4 STG.E desc[UR6][R4.64], R22 ;  /* 0x0000001604004986 */ /* 0x0021e2000c101906 */
[----:B------:R-:W-:Y:S01]  /*1560*/  ISETP.LT.AND P4, PT, R16, 0x600, !P0 ;  /* 0x000006001000780c */ /* 0x000fe20004781270 */
[----:B------:R-:W-:-:S04]  /*1570*/  IMAD R16, R35, -0x180, R16 ;  /* 0xfffffe8023107824 */ /* 0x000fc800078e0210 */
[----:B------:R-:W-:-:S04]  /*1580*/  IMAD R16, R16, 0x3c1, R21 ;  /* 0x000003c110107824 */ /* 0x000fc800078e0215 */
[----:B------:R-:W-:Y:S01]  /*1590*/  IMAD R7, R35, 0x1e8020, R16 ;  /* 0x001e802023077824 */ /* 0x000fe200078e0210 */
        /* <DEDUP_REMOVED lines=34> */
[----:B------:R-:W-:-:S05]  /*17c0*/  IMAD.IADD R12, R20, 0x1, R29 ;  /* 0x00000001140c7824 */ /* 0x000fca00078e021d */
[----:B------:R1:W2:Y:S01]  /*17d0*/  LDS R33, [R12+0x1800] ;  /* 0x001800000c217984 */ /* 0x0002a20000000800 */
[C---:B------:R-:W-:Y:S02]  /*17e0*/  LOP3.LUT R4, R23.reuse, 0x700, RZ, 0xfc, !PT ;  /* 0x0000070017047812 */ /* 0x040fe400078efcff */
[----:B0-----:R-:W-:Y:S02]  /*17f0*/  LOP3.LUT R6, R23, 0x800, RZ, 0xfc, !PT ;  /* 0x0000080017067812 */ /* 0x001fe400078efcff */
[----:B------:R-:W-:Y:S02]  /*1800*/  SHF.R.U32.HI R4, RZ, 0x2, R4 ;  /* 0x00000002ff047819 */ /* 0x000fe40000011604 */
[----:B------:R-:W-:Y:S02]  /*1810*/  SHF.R.U32.HI R6, RZ, 0x2, R6 ;  /* 0x00000002ff067819 */ /* 0x000fe40000011606 */
[----:B------:R-:W-:Y:S02]  /*1820*/  LOP3.LUT R7, R4, 0x1fc, RZ, 0xc0, !PT ;  /* 0x000001fc04077812 */ /* 0x000fe400078ec0ff */
[----:B------:R-:W-:-:S03]  /*1830*/  LOP3.LUT R31, R6, 0x23c, RZ, 0xc0, !PT ;  /* 0x0000023c061f7812 */ /* 0x000fc600078ec0ff */
[C---:B------:R-:W-:Y:S02]  /*1840*/  IMAD.IADD R7, R20.reuse, 0x1, R7 ;  /* 0x0000000114077824 */ /* 0x040fe400078e0207 */
[----:B------:R-:W-:Y:S01]  /*1850*/  IMAD.IADD R31, R20, 0x1, R31 ;  /* 0x00000001141f7824 */ /* 0x000fe200078e021f */
[----:B------:R-:W-:Y:S02]  /*1860*/  LOP3.LUT R6, R23, 0x900, RZ, 0xfc, !PT ;  /* 0x0000090017067812 */ /* 0x000fe400078efcff */
[----:B------:R0:W3:Y:S01]  /*1870*/  LDS R29, [R7+0x1c00] ;  /* 0x001c0000071d7984 */ /* 0x0000e20000000800 */
[----:B------:R-:W-:-:S03]  /*1880*/  IMAD.WIDE R4, R5, 0x4, R2 ;  /* 0x0000000405047825 */ /* 0x000fc600078e0202 */
[----:B------:R-:W4:Y:S01]  /*1890*/  LDS R31, [R31+0x2000] ;  /* 0x002000001f1f7984 */ /* 0x000f220000000800 */
[C---:B-1----:R-:W-:Y:S02]  /*18a0*/  LOP3.LUT R12, R23.reuse, 0xa00, RZ, 0xfc, !PT ;  /* 0x00000a00170c7812 */ /* 0x042fe400078efcff */
[----:B------:R-:W-:Y:S02]  /*18b0*/  SHF.R.U32.HI R6, RZ, 0x2, R6 ;  /* 0x00000002ff067819 */ /* 0x000fe40000011606 */
[C---:B------:R-:W-:Y:S02]  /*18c0*/  LOP3.LUT R14, R23.reuse, 0xb00, RZ, 0xfc, !PT ;  /* 0x00000b00170e7812 */ /* 0x040fe400078efcff */
[C---:B------:R-:W-:Y:S02]  /*18d0*/  LOP3.LUT R16, R23.reuse, 0xc00, RZ, 0xfc, !PT ;  /* 0x00000c0017107812 */ /* 0x040fe400078efcff */
[----:B------:R-:W-:Y:S02]  /*18e0*/  LOP3.LUT R18, R23, 0xd00, RZ, 0xfc, !PT ;  /* 0x00000d0017127812 */ /* 0x000fe400078efcff */
[----:B------:R-:W-:-:S02]  /*18f0*/  SHF.R.U32.HI R12, RZ, 0x2, R12 ;  /* 0x00000002ff0c7819 */ /* 0x000fc4000001160c */
[----:B------:R-:W-:Y:S01]  /*1900*/  SHF.R.U32.HI R14, RZ, 0x2, R14 ;  /* 0x00000002ff0e7819 */ /* 0x000fe2000001160e */
[----:B--2---:R1:W-:Y:S01]  /*1910*/  @P4 STG.E desc[UR6][R4.64], R33 ;  /* 0x0000002104004986 */ /* 0x0043e2000c101906 */
[----:B------:R-:W-:Y:S02]  /*1920*/  SHF.R.U32.HI R16, RZ, 0x2, R16 ;  /* 0x00000002ff107819 */ /* 0x000fe40000011610 */
[----:B------:R-:W-:Y:S02]  /*1930*/  SHF.R.U32.HI R18, RZ, 0x2, R18 ;  /* 0x00000002ff127819 */ /* 0x000fe40000011612 */
[----:B0-----:R-:W-:Y:S02]  /*1940*/  LOP3.LUT R7, R12, 0x2bc, RZ, 0xc0, !PT ;  /* 0x000002bc0c077812 */ /* 0x001fe400078ec0ff */
[----:B-1----:R-:W-:Y:S02]  /*1950*/  LOP3.LUT R4, R23, 0xe00, RZ, 0xfc, !PT ;  /* 0x00000e0017047812 */ /* 0x002fe400078efcff */
[----:B------:R-:W-:-:S02]  /*1960*/  LOP3.LUT R5, R6, 0x27c, RZ, 0xc0, !PT ;  /* 0x0000027c06057812 */ /* 0x000fc400078ec0ff */
[----:B------:R-:W-:Y:S02]  /*1970*/  SHF.R.U32.HI R4, RZ, 0x2, R4 ;  /* 0x00000002ff047819 */ /* 0x000fe40000011604 */
[----:B------:R-:W-:Y:S01]  /*1980*/  LOP3.LUT R33, R14, 0x2fc, RZ, 0xc0, !PT ;  /* 0x000002fc0e217812 */ /* 0x000fe200078ec0ff */
[----:B------:R-:W-:Y:S01]  /*1990*/  IMAD.IADD R26, R20, 0x1, R5 ;  /* 0x00000001141a7824 */ /* 0x000fe200078e0205 */
[----:B------:R-:W-:Y:S02]  /*19a0*/  LOP3.LUT R5, R16, 0x33c, RZ, 0xc0, !PT ;  /* 0x0000033c10057812 */ /* 0x000fe400078ec0ff */
[----:B------:R-:W-:Y:S01]  /*19b0*/  LOP3.LUT R35, R18, 0x37c, RZ, 0xc0, !PT ;  /* 0x0000037c12237812 */ /* 0x000fe200078ec0ff */
[----:B------:R-:W-:Y:S01]  /*19c0*/  IMAD.IADD R22, R20, 0x1, R7 ;  /* 0x0000000114167824 */ /* 0x000fe200078e0207 */
[----:B------:R-:W-:Y:S01]  /*19d0*/  LOP3.LUT R37, R4, 0x3bc, RZ, 0xc0, !PT ;  /* 0x000003bc04257812 */ /* 0x000fe200078ec0ff */
[C---:B------:R-:W-:Y:S01]  /*19e0*/  IMAD.IADD R18, R20.reuse, 0x1, R33 ;  /* 0x0000000114127824 */ /* 0x040fe200078e0221 */
[----:B------:R-:W0:Y:S01]  /*19f0*/  LDS R26, [R26+0x2400] ;  /* 0x002400001a1a7984 */ /* 0x000e220000000800 */
[----:B------:R-:W-:-:S02]  /*1a00*/  IMAD.IADD R16, R20, 0x1, R5 ;  /* 0x0000000114107824 */ /* 0x000fc400078e0205 */
[C---:B------:R-:W-:Y:S01]  /*1a10*/  IMAD.IADD R14, R20.reuse, 0x1, R35 ;  /* 0x00000001140e7824 */ /* 0x040fe200078e0223 */
[----:B------:R-:W1:Y:S01]  /*1a20*/  LDS R22, [R22+0x2800] ;  /* 0x0028000016167984 */ /* 0x000e620000000800 */
[----:B------:R-:W-:-:S03]  /*1a30*/  IMAD.IADD R12, R20, 0x1, R37 ;  /* 0x00000001140c7824 */ /* 0x000fc600078e0225 */
[----:B------:R-:W2:Y:S04]  /*1a40*/  LDS R18, [R18+0x2c00] ;  /* 0x002c000012127984 */ /* 0x000ea80000000800 */
[----:B------:R-:W5:Y:S04]  /*1a50*/  LDS R16, [R16+0x3000] ;  /* 0x0030000010107984 */ /* 0x000f680000000800 */
[----:B------:R-:W0:Y:S04]  /*1a60*/  LDS R14, [R14+0x3400] ;  /* 0x003400000e0e7984 */ /* 0x000e280000000800 */
[----:B------:R-:W1:Y:S01]  /*1a70*/  LDS R12, [R12+0x3800] ;  /* 0x003800000c0c7984 */ /* 0x000e620000000800 */
[----:B------:R-:W-:-:S04]  /*1a80*/  IMAD.WIDE R4, R25, 0x4, R2 ;  /* 0x0000000419047825 */ /* 0x000fc800078e0202 */
[----:B------:R-:W-:Y:S01]  /*1a90*/  IMAD.WIDE R6, R15, 0x4, R2 ;  /* 0x000000040f067825 */ /* 0x000fe200078e0202 */
[----:B---3--:R3:W-:Y:S04]  /*1aa0*/  @P3 STG.E desc[UR6][R4.64], R29 ;  /* 0x0000001d04003986 */ /* 0x0087e8000c101906 */
[----:B----4-:R4:W-:Y:S01]  /*1ab0*/  @P2 STG.E desc[UR6][R6.64], R31 ;  /* 0x0000001f06002986 */ /* 0x0109e2000c101906 */
[----:B------:R-:W-:Y:S01]  /*1ac0*/  ISETP.LT.AND P2, PT, R0, 0x600, !P0 ;  /* 0x000006000000780c */ /* 0x000fe20004741270 */
[----:B------:R-:W-:Y:S01]  /*1ad0*/  IMAD R0, R17, -0x180, R0 ;  /* 0xfffffe8011007824 */ /* 0x000fe200078e0200 */
[----:B------:R-:W-:Y:S01]  /*1ae0*/  ISETP.LT.AND P4, PT, R10, 0x600, !P0 ;  /* 0x000006000a00780c */ /* 0x000fe20004781270 */
[----:B------:R-:W-:Y:S01]  /*1af0*/  IMAD R10, R27, -0x180, R10 ;  /* 0xfffffe801b0a7824 */ /* 0x000fe200078e020a */
[----:B------:R-:W-:Y:S01]  /*1b00*/  ISETP.LT.AND P3, PT, R8, 0x600, !P0 ;  /* 0x000006000800780c */ /* 0x000fe20004761270 */
[----:B------:R-:W-:-:S02]  /*1b10*/  IMAD R0, R0, 0x3c1, R21 ;  /* 0x000003c100007824 */ /* 0x000fc400078e0215 */
[----:B------:R-:W-:Y:S02]  /*1b20*/  IMAD R8, R19, -0x180, R8 ;  /* 0xfffffe8013087824 */ /* 0x000fe400078e0208 */
[--C-:B------:R-:W-:Y:S02]  /*1b30*/  IMAD R10, R10, 0x3c1, R21.reuse ;  /* 0x000003c10a0a7824 */ /* 0x100fe400078e0215 */
[----:B---3--:R-:W-:Y:S01]  /*1b40*/  IMAD R29, R17, 0x1e8020, R0 ;  /* 0x001e8020111d7824 */ /* 0x008fe200078e0200 */
[----:B------:R-:W-:Y:S01]  /*1b50*/  LOP3.LUT R0, R24, 0xf0, RZ, 0xfc, !PT ;  /* 0x000000f018007812 */ /* 0x000fe200078efcff */
[----:B------:R-:W-:Y:S02]  /*1b60*/  IMAD R8, R8, 0x3c1, R21 ;  /* 0x000003c108087824 */ /* 0x000fe400078e0215 */
[----:B----4-:R-:W-:Y:S01]  /*1b70*/  IMAD R7, R27, 0x1e8020, R10 ;  /* 0x001e80201b077824 */ /* 0x010fe200078e020a */
[----:B------:R-:W-:Y:S01]  /*1b80*/  ISETP.LT.AND P0, PT, R0, 0x600, !P0 ;  /* 0x000006000000780c */ /* 0x000fe20004701270 */
[----:B------:R-:W-:Y:S01]  /*1b90*/  IMAD R25, R19, 0x1e8020, R8 ;  /* 0x001e802013197824 */ /* 0x000fe200078e0208 */
[----:B------:R-:W-:Y:S01]  /*1ba0*/  LOP3.LUT R23, R23, 0xf00, RZ, 0xfc, !PT ;  /* 0x00000f0017177812 */ /* 0x000fe200078efcff */
[----:B------:R-:W-:-:S04]  /*1bb0*/  IMAD.WIDE R4, R13, 0x4, R2 ;  /* 0x000000040d047825 */ /* 0x000fc800078e0202 */
[----:B------:R-:W-:Y:S01]  /*1bc0*/  IMAD.WIDE R6, R7, 0x4, R2 ;  /* 0x0000000407067825 */ /* 0x000fe200078e0202 */
[----:B------:R-:W-:-:S03]  /*1bd0*/  SHF.R.U32.HI R23, RZ, 0x2, R23 ;  /* 0x00000002ff177819 */ /* 0x000fc60000011617 */
[--C-:B------:R-:W-:Y:S01]  /*1be0*/  IMAD.WIDE R24, R25, 0x4, R2.reuse ;  /* 0x0000000419187825 */ /* 0x100fe200078e0202 */
[----:B0-----:R0:W-:Y:S03]  /*1bf0*/  @P1 STG.E desc[UR6][R4.64], R26 ;  /* 0x0000001a04001986 */ /* 0x0011e6000c101906 */
[--C-:B------:R-:W-:Y:S01]  /*1c00*/  IMAD.WIDE R28, R29, 0x4, R2.reuse ;  /* 0x000000041d1c7825 */ /* 0x100fe200078e0202 */
[----:B-1----:R0:W-:Y:S03]  /*1c10*/  @P4 STG.E desc[UR6][R6.64], R22 ;  /* 0x0000001606004986 */ /* 0x0021e6000c101906 */
[--C-:B------:R-:W-:Y:S01]  /*1c20*/  IMAD.WIDE R10, R11, 0x4, R2.reuse ;  /* 0x000000040b0a7825 */ /* 0x100fe200078e0202 */
[----:B--2---:R0:W-:Y:S03]  /*1c30*/  @P3 STG.E desc[UR6][R24.64], R18 ;  /* 0x0000001218003986 */ /* 0x0041e6000c101906 */
[----:B------:R-:W-:Y:S01]  /*1c40*/  IMAD.WIDE R8, R9, 0x4, R2 ;  /* 0x0000000409087825 */ /* 0x000fe200078e0202 */
[----:B------:R-:W-:Y:S01]  /*1c50*/  LOP3.LUT R23, R23, 0x3fc, RZ, 0xc0, !PT ;  /* 0x000003fc17177812 */ /* 0x000fe200078ec0ff */
[----:B-----5:R0:W-:Y:S04]  /*1c60*/  @P2 STG.E desc[UR6][R28.64], R16 ;  /* 0x000000101c002986 */ /* 0x0201e8000c101906 */
[----:B------:R0:W-:Y:S01]  /*1c70*/  @P5 STG.E desc[UR6][R10.64], R14 ;  /* 0x0000000e0a005986 */ /* 0x0001e2000c101906 */
[----:B------:R-:W-:-:S03]  /*1c80*/  IMAD.IADD R20, R20, 0x1, R23 ;  /* 0x0000000114147824 */ /* 0x000fc600078e0217 */
[----:B------:R0:W-:Y:S02]  /*1c90*/  @P6 STG.E desc[UR6][R8.64], R12 ;  /* 0x0000000c08006986 */ /* 0x0001e4000c101906 */
[----:B0-----:R-:W-:Y:S05]  /*1ca0*/  @!P0 EXIT ;  /* 0x000000000000894d */ /* 0x001fea0003800000 */
[----:B0-----:R-:W0:Y:S01]  /*1cb0*/  LDS R7, [R20+0x3c00] ;  /* 0x003c000014077984 */ /* 0x001e220000000800 */
[----:B------:R-:W-:-:S05]  /*1cc0*/  IMAD.HI R4, R0, 0x2aaaaaab, RZ ;  /* 0x2aaaaaab00047827 */ /* 0x000fca00078e02ff */
[----:B------:R-:W-:-:S04]  /*1cd0*/  SHF.R.U32.HI R5, RZ, 0x1f, R4 ;  /* 0x0000001fff057819 */ /* 0x000fc80000011604 */
[----:B------:R-:W-:-:S05]  /*1ce0*/  LEA.HI.SX32 R5, R4, R5, 0x1a ;  /* 0x0000000504057211 */ /* 0x000fca00078fd2ff */
[----:B------:R-:W-:-:S04]  /*1cf0*/  IMAD R0, R5, -0x180, R0 ;  /* 0xfffffe8005007824 */ /* 0x000fc800078e0200 */
[----:B------:R-:W-:-:S04]  /*1d00*/  IMAD R0, R0, 0x3c1, R21 ;  /* 0x000003c100007824 */ /* 0x000fc800078e0215 */
[----:B------:R-:W-:-:S04]  /*1d10*/  IMAD R5, R5, 0x1e8020, R0 ;  /* 0x001e802005057824 */ /* 0x000fc800078e0200 */
[----:B------:R-:W-:-:S05]  /*1d20*/  IMAD.WIDE R2, R5, 0x4, R2 ;  /* 0x0000000405027825 */ /* 0x000fca00078e0202 */
[----:B0-----:R-:W-:Y:S01]  /*1d30*/  STG.E desc[UR6][R2.64], R7 ;  /* 0x0000000702007986 */ /* 0x001fe2000c101906 */
[----:B------:R-:W-:Y:S05]  /*1d40*/  EXIT ;  /* 0x000000000000794d */ /* 0x000fea0003800000 */
.L_x_0:
[----:B------:R-:W-:-:S00]  /*1d50*/  BRA `(.L_x_0) ;  /* 0xfffffffc00fc7947 */ /* 0x000fc0000383ffff */
[----:B------:R-:W-:-:S00]  /*1d60*/  NOP ;  /* 0x0000000000007918 */ /* 0x000fc00000000000 */
        /* <DEDUP_REMOVED lines=9> */
.L_x_1:


//--------------------- .nv.global.init           --------------------------
	.section	.nv.global.init,"aw",@progbits
.nv.global.init:
	.type		_$_str,@object
	.size		_$_str,(_$_str_$_2 - _$_str)
_$_str:
        /*0000*/ 	.byte	0x5f, 0x5f, 0x43, 0x55, 0x44, 0x41, 0x5f, 0x46, 0x54, 0x5a, 0x00
	.type		_$_str_$_2,@object
	.size		_$_str_$_2,(.L_1 - _$_str_$_2)
_$_str_$_2:
        /*000b*/ 	.byte	0x5f, 0x5f, 0x43, 0x55, 0x44, 0x41, 0x5f, 0x50, 0x52, 0x45, 0x43, 0x5f, 0x53, 0x51, 0x52, 0x54
        /*001b*/ 	.byte	0x00
.L_1:


//--------------------- .nv.shared.triton_poi_fused__native_batch_norm_legit_no_training_relu_7 --------------------------
	.section	.nv.shared.triton_poi_fused__native_batch_norm_legit_no_training_relu_7,"aw",@nobits
	.sectionflags	@""
	.align	16
	.zero		1024


//--------------------- .nv.constant0.triton_poi_fused__native_batch_norm_legit_no_training_relu_7 --------------------------
	.section	.nv.constant0.triton_poi_fused__native_batch_norm_legit_no_training_relu_7,"a",@progbits
	.sectionflags	@""
	.align	4
.nv.constant0.triton_poi_fused__native_batch_norm_legit_no_training_relu_7:
	.zero		584
